//
// Generated by NVIDIA NVVM Compiler
//
// Compiler Build ID: CL-36424714
// Cuda compilation tools, release 13.0, V13.0.88
// Based on NVVM 20.0.0
//

.version 9.0
.target sm_100
.address_size 64

	// .globl	_Z6minmaxPiS_S_

.visible .entry _Z6minmaxPiS_S_(
	.param .u64 .ptr .align 1 _Z6minmaxPiS_S__param_0,
	.param .u64 .ptr .align 1 _Z6minmaxPiS_S__param_1,
	.param .u64 .ptr .align 1 _Z6minmaxPiS_S__param_2
)
{
	.reg .pred 	%p<2>;
	.reg .b32 	%r<9>;
	.reg .b64 	%rd<9>;

	ld.param.u64 	%rd1, [_Z6minmaxPiS_S__param_0];
	ld.param.u64 	%rd2, [_Z6minmaxPiS_S__param_1];
	ld.param.u64 	%rd3, [_Z6minmaxPiS_S__param_2];
	mov.u32 	%r2, %ctaid.x;
	mov.u32 	%r3, %ntid.x;
	mov.u32 	%r4, %tid.x;
	mad.lo.s32 	%r1, %r2, %r3, %r4;
	setp.gt.s32 	%p1, %r1, 999;
	@%p1 bra 	$L__BB0_2;
	cvta.to.global.u64 	%rd4, %rd1;
	cvta.to.global.u64 	%rd5, %rd2;
	cvta.to.global.u64 	%rd6, %rd3;
	mul.wide.s32 	%rd7, %r1, 4;
	add.s64 	%rd8, %rd4, %rd7;
	ld.global.u32 	%r5, [%rd8];
	atom.global.min.s32 	%r6, [%rd5], %r5;
	ld.global.u32 	%r7, [%rd8];
	atom.global.max.s32 	%r8, [%rd6], %r7;
$L__BB0_2:
	ret;

}


// ===== COMPILED SASS (sm_100) =====

	.target	sm_100

	.elftype	@"ET_EXEC"


//--------------------- .note.nv.tkinfo           --------------------------
	.section	.note.nv.tkinfo,"",@"SHT_NOTE"
	.sectionflags	@"SHF_NOTE_NV_TKINFO"
	.tkinfo
        /*0018*/ 	.word	0x00000002
        /*0030*/ 	.string	""
        /*0030*/ 	.string	"ptxas"
        /*0030*/ 	.string	"Cuda compilation tools, release 13.0, V13.0.88"
        /*0030*/ 	.string	"Build cuda_13.0.r13.0/compiler.36424714_0"
        /*0030*/ 	.string	"-arch sm_100 -m 64 "



//--------------------- .note.nv.cuinfo           --------------------------
	.section	.note.nv.cuinfo,"",@"SHT_NOTE"
	.sectionflags	@"SHF_NOTE_NV_CUINFO"
        /*0018*/ 	.short	0x0002
        /*001a*/ 	.short	0x0064
        /*001c*/ 	.short	0x0082
	.zero		2


//--------------------- .nv.info                  --------------------------
	.section	.nv.info,"",@"SHT_CUDA_INFO"
	.align	4


	//----- nvinfo : EIATTR_REGCOUNT
	.align		4
        /*0000*/ 	.byte	0x04, 0x2f
        /*0002*/ 	.short	(.L_1 - .L_0)
	.align		4
.L_0:
        /*0004*/ 	.word	index@(_Z6minmaxPiS_S_)
        /*0008*/ 	.word	0x0000000e


	//----- nvinfo : EIATTR_FRAME_SIZE
	.align		4
.L_1:
        /*000c*/ 	.byte	0x04, 0x11
        /*000e*/ 	.short	(.L_3 - .L_2)
	.align		4
.L_2:
        /*0010*/ 	.word	index@(_Z6minmaxPiS_S_)
        /*0014*/ 	.word	0x00000000


	//----- nvinfo : EIATTR_MIN_STACK_SIZE
	.align		4
.L_3:
        /*0018*/ 	.byte	0x04, 0x12
        /*001a*/ 	.short	(.L_5 - .L_4)
	.align		4
.L_4:
        /*001c*/ 	.word	index@(_Z6minmaxPiS_S_)
        /*0020*/ 	.word	0x00000000
.L_5:


//--------------------- .nv.compat                --------------------------
	.section	.nv.compat,"",@"SHT_CUDA_COMPAT_INFO"
	.align	4
        /*0000*/ 	.byte	0x02, 0x09, 0x00, 0x00, 0x02, 0x02, 0x01, 0x00, 0x02, 0x05, 0x05, 0x00, 0x03, 0x07, 0x01, 0x01
        /*0010*/ 	.byte	0x02, 0x03, 0x00, 0x00, 0x02, 0x06, 0x01, 0x00, 0x04, 0x0b, 0x08, 0x00, 0x09, 0x00, 0x00, 0x00
        /*0020*/ 	.byte	0x00, 0x00, 0x00, 0x00


//--------------------- .nv.info._Z6minmaxPiS_S_  --------------------------
	.section	.nv.info._Z6minmaxPiS_S_,"",@"SHT_CUDA_INFO"
	.sectionflags	@""
	.align	4


	//----- nvinfo : EIATTR_CUDA_API_VERSION
	.align		4
        /*0000*/ 	.byte	0x04, 0x37
        /*0002*/ 	.short	(.L_7 - .L_6)
.L_6:
        /*0004*/ 	.word	0x00000082


	//----- nvinfo : EIATTR_KPARAM_INFO
	.align		4
.L_7:
        /*0008*/ 	.byte	0x04, 0x17
        /*000a*/ 	.short	(.L_9 - .L_8)
.L_8:
        /*000c*/ 	.word	0x00000000
        /*0010*/ 	.short	0x0002
        /*0012*/ 	.short	0x0010
        /*0014*/ 	.byte	0x00, 0xf5, 0x21, 0x00


	//----- nvinfo : EIATTR_KPARAM_INFO
	.align		4
.L_9:
        /*0018*/ 	.byte	0x04, 0x17
        /*001a*/ 	.short	(.L_11 - .L_10)
.L_10:
        /*001c*/ 	.word	0x00000000
        /*0020*/ 	.short	0x0001
        /*0022*/ 	.short	0x0008
        /*0024*/ 	.byte	0x00, 0xf5, 0x21, 0x00


	//----- nvinfo : EIATTR_KPARAM_INFO
	.align		4
.L_11:
        /*0028*/ 	.byte	0x04, 0x17
        /*002a*/ 	.short	(.L_13 - .L_12)
.L_12:
        /*002c*/ 	.word	0x00000000
        /*0030*/ 	.short	0x0000
        /*0032*/ 	.short	0x0000
        /*0034*/ 	.byte	0x00, 0xf5, 0x21, 0x00


	//----- nvinfo : EIATTR_SPARSE_MMA_MASK
	.align		4
.L_13:
        /*0038*/ 	.byte	0x03, 0x50
        /*003a*/ 	.short	0x0000


	//----- nvinfo : EIATTR_MAXREG_COUNT
	.align		4
        /*003c*/ 	.byte	0x03, 0x1b
        /*003e*/ 	.short	0x00ff


	//----- nvinfo : EIATTR_MERCURY_ISA_VERSION
	.align		4
        /*0040*/ 	.byte	0x03, 0x5f
        /*0042*/ 	.short	0x0101


	//----- nvinfo : EIATTR_INT_WARP_WIDE_INSTR_OFFSETS
	.align		4
        /*0044*/ 	.byte	0x04, 0x31
        /*0046*/ 	.short	(.L_15 - .L_14)


	//   ....[0]....
.L_14:
        /*0048*/ 	.word	0x000000c0


	//   ....[1]....
        /*004c*/ 	.word	0x00000100


	//   ....[2]....
        /*0050*/ 	.word	0x00000150


	//----- nvinfo : EIATTR_VRC_CTA_INIT_COUNT
	.align		4
.L_15:
        /*0054*/ 	.byte	0x02, 0x4a
	.zero		1
	.zero		1


	//----- nvinfo : EIATTR_EXIT_INSTR_OFFSETS
	.align		4
        /*0058*/ 	.byte	0x04, 0x1c
        /*005a*/ 	.short	(.L_17 - .L_16)


	//   ....[0]....
.L_16:
        /*005c*/ 	.word	0x00000060


	//   ....[1]....
        /*0060*/ 	.word	0x00000180


	//----- nvinfo : EIATTR_CBANK_PARAM_SIZE
	.align		4
.L_17:
        /*0064*/ 	.byte	0x03, 0x19
        /*0066*/ 	.short	0x0018


	//----- nvinfo : EIATTR_PARAM_CBANK
	.align		4
        /*0068*/ 	.byte	0x04, 0x0a
        /*006a*/ 	.short	(.L_19 - .L_18)
	.align		4
.L_18:
        /*006c*/ 	.word	index@(.nv.constant0._Z6minmaxPiS_S_)
        /*0070*/ 	.short	0x0380
        /*0072*/ 	.short	0x0018


	//----- nvinfo : EIATTR_SW_WAR
	.align		4
.L_19:
        /*0074*/ 	.byte	0x04, 0x36
        /*0076*/ 	.short	(.L_21 - .L_20)
.L_20:
        /*0078*/ 	.word	0x00000008
.L_21:


//--------------------- .nv.callgraph             --------------------------
	.section	.nv.callgraph,"",@"SHT_CUDA_CALLGRAPH"
	.align	4
	.sectionentsize	8
	.align		4
        /*0000*/ 	.word	0x00000000
	.align		4
        /*0004*/ 	.word	0xffffffff
	.align		4
        /*0008*/ 	.word	0x00000000
	.align		4
        /*000c*/ 	.word	0xfffffffe
	.align		4
        /*0010*/ 	.word	0x00000000
	.align		4
        /*0014*/ 	.word	0xfffffffd
	.align		4
        /*0018*/ 	.word	0x00000000
	.align		4
        /*001c*/ 	.word	0xfffffffc


//--------------------- .text._Z6minmaxPiS_S_     --------------------------
	.section	.text._Z6minmaxPiS_S_,"ax",@progbits
	.align	128
        .global         _Z6minmaxPiS_S_
        .type           _Z6minmaxPiS_S_,@function
        .size           _Z6minmaxPiS_S_,(.L_x_1 - _Z6minmaxPiS_S_)
        .other          _Z6minmaxPiS_S_,@"STO_CUDA_ENTRY STV_DEFAULT"
_Z6minmaxPiS_S_:
.text._Z6minmaxPiS_S_:
[----:B------:R-:W-:Y:S01]  /*0000*/  LDC R1, c[0x0][0x37c] ;  /* 0x0000df00ff017b82 */ /* 0x000fe20000000800 */
[----:B------:R-:W0:Y:S07]  /*0010*/  S2R R0, SR_TID.X ;  /* 0x0000000000007919 */ /* 0x000e2e0000002100 */
[----:B------:R-:W0:Y:S08]  /*0020*/  S2UR UR4, SR_CTAID.X ;  /* 0x00000000000479c3 */ /* 0x000e300000002500 */
[----:B------:R-:W0:Y:S02]  /*0030*/  LDC R5, c[0x0][0x360] ;  /* 0x0000d800ff057b82 */ /* 0x000e240000000800 */
[----:B0-----:R-:W-:-:S05]  /*0040*/  IMAD R5, R5, UR4, R0 ;  /* 0x0000000405057c24 */ /* 0x001fca000f8e0200 */
[----:B------:R-:W-:-:S13]  /*0050*/  ISETP.GT.AND P0, PT, R5, 0x3e7, PT ;  /* 0x000003e70500780c */ /* 0x000fda0003f04270 */
[----:B------:R-:W-:Y:S05]  /*0060*/  @P0 EXIT ;  /* 0x000000000000094d */ /* 0x000fea0003800000 */
[----:B------:R-:W0:Y:S01]  /*0070*/  LDC.64 R2, c[0x0][0x380] ;  /* 0x0000e000ff027b82 */ /* 0x000e220000000a00 */
[----:B------:R-:W1:Y:S01]  /*0080*/  LDCU.64 UR6, c[0x0][0x358] ;  /* 0x00006b00ff0677ac */ /* 0x000e620008000a00 */
[----:B0-----:R-:W-:-:S05]  /*0090*/  IMAD.WIDE R2, R5, 0x4, R2 ;  /* 0x0000000405027825 */ /* 0x001fca00078e0202 */
[----:B-1----:R-:W2:Y:S01]  /*00a0*/  LDG.E R6, desc[UR6][R2.64] ;  /* 0x0000000602067981 */ /* 0x002ea2000c1e1900 */
[----:B------:R-:W0:Y:S01]  /*00b0*/  LDC.64 R4, c[0x0][0x388] ;  /* 0x0000e200ff047b82 */ /* 0x000e220000000a00 */
[----:B------:R-:W-:Y:S01]  /*00c0*/  VOTEU.ANY UR4, UPT, PT ;  /* 0x0000000000047886 */ /* 0x000fe200038e0100 */
[----:B------:R-:W1:Y:S01]  /*00d0*/  S2R R0, SR_LANEID ;  /* 0x0000000000007919 */ /* 0x000e620000000000 */
[----:B------:R-:W-:-:S06]  /*00e0*/  UFLO.U32 UR4, UR4 ;  /* 0x00000004000472bd */ /* 0x000fcc00080e0000 */
[----:B-1----:R-:W-:Y:S02]  /*00f0*/  ISETP.EQ.U32.AND P0, PT, R0, UR4, PT ;  /* 0x0000000400007c0c */ /* 0x002fe4000bf02070 */
[----:B--2---:R-:W-:-:S13]  /*0100*/  CREDUX.MIN.S32 UR5, R6 ;  /* 0x00000000060572cc */ /* 0x004fda0000008200 */
[----:B------:R-:W-:-:S05]  /*0110*/  IMAD.U32 R9, RZ, RZ, UR5 ;  /* 0x00000005ff097e24 */ /* 0x000fca000f8e00ff */
[----:B0-----:R-:W-:Y:S04]  /*0120*/  @P0 REDG.E.MIN.S32.STRONG.GPU desc[UR6][R4.64], R9 ;  /* 0x000000090400098e */ /* 0x001fe8000c92e306 */
[----:B------:R-:W2:Y:S01]  /*0130*/  LDG.E R0, desc[UR6][R2.64] ;  /* 0x0000000602007981 */ /* 0x000ea2000c1e1900 */
[----:B------:R-:W0:Y:S01]  /*0140*/  LDC.64 R6, c[0x0][0x390] ;  /* 0x0000e400ff067b82 */ /* 0x000e220000000a00 */
[----:B--2---:R-:W-:-:S13]  /*0150*/  CREDUX.MAX.S32 UR4, R0 ;  /* 0x00000000000472cc */ /* 0x004fda0000000200 */
[----:B------:R-:W-:-:S05]  /*0160*/  IMAD.U32 R11, RZ, RZ, UR4 ;  /* 0x00000004ff0b7e24 */ /* 0x000fca000f8e00ff */
[----:B0-----:R-:W-:Y:S01]  /*0170*/  @P0 REDG.E.MAX.S32.STRONG.GPU desc[UR6][R6.64], R11 ;  /* 0x0000000b0600098e */ /* 0x001fe2000d12e306 */
[----:B------:R-:W-:Y:S05]  /*0180*/  EXIT ;  /* 0x000000000000794d */ /* 0x000fea0003800000 */
.L_x_0:
[----:B------:R-:W-:-:S00]  /*0190*/  BRA `(.L_x_0) ;  /* 0xfffffffc00fc7947 */ /* 0x000fc0000383ffff */
[----:B------:R-:W-:-:S00]  /*01a0*/  NOP ;  /* 0x0000000000007918 */ /* 0x000fc00000000000 */
        /* <DEDUP_REMOVED lines=13> */
.L_x_1:


//--------------------- .nv.shared.reserved.0     --------------------------
	.section	.nv.shared.reserved.0,"aw",@nobits
	.weak		__nv_reservedSMEM_offset_0_alias
	.size		__nv_reservedSMEM_offset_0_alias, 0, 64
	.other		__nv_reservedSMEM_offset_0_alias,@"STO_CUDA_RESERVED_SHARED STV_DEFAULT"
__nv_reservedSMEM_offset_0_alias:
	.zero		0
	.zero		64


//--------------------- .nv.constant0._Z6minmaxPiS_S_ --------------------------
	.section	.nv.constant0._Z6minmaxPiS_S_,"a",@progbits
	.sectionflags	@""
	.align	4
.nv.constant0._Z6minmaxPiS_S_:
	.zero		920


//--------------------- SYMBOLS --------------------------

	.type		.nv.reservedSmem.offset0,@object
	.size		.nv.reservedSmem.offset0,0x4
